//
// Generated by NVIDIA NVVM Compiler
//
// Compiler Build ID: CL-36424714
// Cuda compilation tools, release 13.0, V13.0.88
// Based on NVVM 20.0.0
//

.version 9.0
.target sm_100
.address_size 64

	// .globl	_Z16helloWorldKernelv
.extern .func  (.param .b32 func_retval0) vprintf
(
	.param .b64 vprintf_param_0,
	.param .b64 vprintf_param_1
)
;
.global .align 1 .b8 $str[18] = {72, 105, 32, 102, 114, 111, 109, 32, 67, 85, 68, 65, 58, 32, 37, 117, 10};

.visible .entry _Z16helloWorldKernelv()
{
	.local .align 8 .b8 	__local_depot0[8];
	.reg .b64 	%SP;
	.reg .b64 	%SPL;
	.reg .b32 	%r<4>;
	.reg .b64 	%rd<5>;

	mov.u64 	%SPL, __local_depot0;
	cvta.local.u64 	%SP, %SPL;
	add.u64 	%rd1, %SP, 0;
	add.u64 	%rd2, %SPL, 0;
	mov.u32 	%r1, %tid.x;
	st.local.u32 	[%rd2], %r1;
	mov.u64 	%rd3, $str;
	cvta.global.u64 	%rd4, %rd3;
	{ // callseq 0, 0
	.param .b64 param0;
	st.param.b64 	[param0], %rd4;
	.param .b64 param1;
	st.param.b64 	[param1], %rd1;
	.param .b32 retval0;
	call.uni (retval0), 
	vprintf, 
	(
	param0, 
	param1
	);
	ld.param.b32 	%r2, [retval0];
	} // callseq 0
	ret;

}


// ===== COMPILED SASS (sm_100) =====

	.target	sm_100

	.elftype	@"ET_EXEC"


//--------------------- .note.nv.tkinfo           --------------------------
	.section	.note.nv.tkinfo,"",@"SHT_NOTE"
	.sectionflags	@"SHF_NOTE_NV_TKINFO"
	.tkinfo
        /*0018*/ 	.word	0x00000002
        /*0030*/ 	.string	""
        /*0030*/ 	.string	"ptxas"
        /*0030*/ 	.string	"Cuda compilation tools, release 13.0, V13.0.88"
        /*0030*/ 	.string	"Build cuda_13.0.r13.0/compiler.36424714_0"
        /*0030*/ 	.string	"-arch sm_100 -m 64 "



//--------------------- .note.nv.cuinfo           --------------------------
	.section	.note.nv.cuinfo,"",@"SHT_NOTE"
	.sectionflags	@"SHF_NOTE_NV_CUINFO"
        /*0018*/ 	.short	0x0002
        /*001a*/ 	.short	0x0064
        /*001c*/ 	.short	0x0082
	.zero		2


//--------------------- .nv.info                  --------------------------
	.section	.nv.info,"",@"SHT_CUDA_INFO"
	.align	4


	//----- nvinfo : EIATTR_REGCOUNT
	.align		4
        /*0000*/ 	.byte	0x04, 0x2f
        /*0002*/ 	.short	(.L_2 - .L_1)
	.align		4
.L_1:
        /*0004*/ 	.word	index@(_Z16helloWorldKernelv)
        /*0008*/ 	.word	0x00000018


	//----- nvinfo : EIATTR_FRAME_SIZE
	.align		4
.L_2:
        /*000c*/ 	.byte	0x04, 0x11
        /*000e*/ 	.short	(.L_4 - .L_3)
	.align		4
.L_3:
        /*0010*/ 	.word	index@(_Z16helloWorldKernelv)
        /*0014*/ 	.word	0x00000008


	//----- nvinfo : EIATTR_MIN_STACK_SIZE
	.align		4
.L_4:
        /*0018*/ 	.byte	0x04, 0x12
        /*001a*/ 	.short	(.L_6 - .L_5)
	.align		4
.L_5:
        /*001c*/ 	.word	index@(_Z16helloWorldKernelv)
        /*0020*/ 	.word	0x00000008
.L_6:


//--------------------- .nv.compat                --------------------------
	.section	.nv.compat,"",@"SHT_CUDA_COMPAT_INFO"
	.align	4
        /*0000*/ 	.byte	0x02, 0x09, 0x00, 0x00, 0x02, 0x02, 0x01, 0x00, 0x02, 0x05, 0x05, 0x00, 0x03, 0x07, 0x01, 0x01
        /*0010*/ 	.byte	0x02, 0x03, 0x00, 0x00, 0x02, 0x06, 0x01, 0x00, 0x04, 0x0b, 0x08, 0x00, 0x09, 0x00, 0x00, 0x00
        /*0020*/ 	.byte	0x00, 0x00, 0x00, 0x00


//--------------------- .nv.info._Z16helloWorldKernelv --------------------------
	.section	.nv.info._Z16helloWorldKernelv,"",@"SHT_CUDA_INFO"
	.sectionflags	@""
	.align	4


	//----- nvinfo : EIATTR_CUDA_API_VERSION
	.align		4
        /*0000*/ 	.byte	0x04, 0x37
        /*0002*/ 	.short	(.L_8 - .L_7)
.L_7:
        /*0004*/ 	.word	0x00000082


	//----- nvinfo : EIATTR_SPARSE_MMA_MASK
	.align		4
.L_8:
        /*0008*/ 	.byte	0x03, 0x50
        /*000a*/ 	.short	0x0000


	//----- nvinfo : EIATTR_MAXREG_COUNT
	.align		4
        /*000c*/ 	.byte	0x03, 0x1b
        /*000e*/ 	.short	0x00ff


	//----- nvinfo : EIATTR_EXTERNS
	.align		4
        /*0010*/ 	.byte	0x04, 0x0f
        /*0012*/ 	.short	(.L_10 - .L_9)


	//   ....[0]....
	.align		4
.L_9:
        /*0014*/ 	.word	index@(vprintf)


	//----- nvinfo : EIATTR_MERCURY_ISA_VERSION
	.align		4
.L_10:
        /*0018*/ 	.byte	0x03, 0x5f
        /*001a*/ 	.short	0x0101


	//----- nvinfo : EIATTR_VRC_CTA_INIT_COUNT
	.align		4
        /*001c*/ 	.byte	0x02, 0x4a
	.zero		1
	.zero		1


	//----- nvinfo : EIATTR_SYSCALL_OFFSETS
	.align		4
        /*0020*/ 	.byte	0x04, 0x46
        /*0022*/ 	.short	(.L_12 - .L_11)


	//   ....[0]....
.L_11:
        /*0024*/ 	.word	0x000000e0


	//----- nvinfo : EIATTR_EXIT_INSTR_OFFSETS
	.align		4
.L_12:
        /*0028*/ 	.byte	0x04, 0x1c
        /*002a*/ 	.short	(.L_14 - .L_13)


	//   ....[0]....
.L_13:
        /*002c*/ 	.word	0x000000f0


	//----- nvinfo : EIATTR_SW_WAR
	.align		4
.L_14:
        /*0030*/ 	.byte	0x04, 0x36
        /*0032*/ 	.short	(.L_16 - .L_15)
.L_15:
        /*0034*/ 	.word	0x00000008
.L_16:


//--------------------- .nv.callgraph             --------------------------
	.section	.nv.callgraph,"",@"SHT_CUDA_CALLGRAPH"
	.align	4
	.sectionentsize	8
	.align		4
        /*0000*/ 	.word	0x00000000
	.align		4
        /*0004*/ 	.word	0xffffffff
	.align		4
        /*0008*/ 	.word	index@(_Z16helloWorldKernelv)
	.align		4
        /*000c*/ 	.word	index@(vprintf)
	.align		4
        /*0010*/ 	.word	0x00000000
	.align		4
        /*0014*/ 	.word	0xfffffffe
	.align		4
        /*0018*/ 	.word	0x00000000
	.align		4
        /*001c*/ 	.word	0xfffffffd
	.align		4
        /*0020*/ 	.word	0x00000000
	.align		4
        /*0024*/ 	.word	0xfffffffc


//--------------------- .nv.constant4             --------------------------
	.section	.nv.constant4,"a",@progbits
	.align	8
	.align		8
.nv.constant4:
        /*0000*/ 	.dword	vprintf
	.align		8
        /*0008*/ 	.dword	$str


//--------------------- .text._Z16helloWorldKernelv --------------------------
	.section	.text._Z16helloWorldKernelv,"ax",@progbits
	.align	128
        .global         _Z16helloWorldKernelv
        .type           _Z16helloWorldKernelv,@function
        .size           _Z16helloWorldKernelv,(.L_x_2 - _Z16helloWorldKernelv)
        .other          _Z16helloWorldKernelv,@"STO_CUDA_ENTRY STV_DEFAULT"
_Z16helloWorldKernelv:
.text._Z16helloWorldKernelv:
[----:B------:R-:W0:Y:S01]  /*0000*/  LDC R1, c[0x0][0x37c] ;  /* 0x0000df00ff017b82 */ /* 0x000e220000000800 */
[----:B------:R-:W1:Y:S01]  /*0010*/  S2R R8, SR_TID.X ;  /* 0x0000000000087919 */ /* 0x000e620000002100 */
[----:B0-----:R-:W-:Y:S01]  /*0020*/  VIADD R1, R1, 0xfffffff8 ;  /* 0xfffffff801017836 */ /* 0x001fe20000000000 */
[----:B------:R-:W-:Y:S01]  /*0030*/  MOV R0, 0x0 ;  /* 0x0000000000007802 */ /* 0x000fe20000000f00 */
[----:B------:R-:W0:Y:S04]  /*0040*/  LDCU UR4, c[0x0][0x2f8] ;  /* 0x00005f00ff0477ac */ /* 0x000e280008000800 */
[----:B------:R2:W3:Y:S01]  /*0050*/  LDC.64 R2, c[0x4][R0] ;  /* 0x0100000000027b82 */ /* 0x0004e20000000a00 */
[----:B------:R-:W4:Y:S01]  /*0060*/  LDCU.64 UR6, c[0x4][0x8] ;  /* 0x01000100ff0677ac */ /* 0x000f220008000a00 */
[----:B------:R-:W5:Y:S01]  /*0070*/  LDCU UR5, c[0x0][0x2fc] ;  /* 0x00005f80ff0577ac */ /* 0x000f620008000800 */
[----:B0-----:R-:W-:Y:S01]  /*0080*/  IADD3 R6, P0, PT, R1, UR4, RZ ;  /* 0x0000000401067c10 */ /* 0x001fe2000ff1e0ff */
[----:B----4-:R-:W-:Y:S01]  /*0090*/  IMAD.U32 R4, RZ, RZ, UR6 ;  /* 0x00000006ff047e24 */ /* 0x010fe2000f8e00ff */
[----:B------:R-:W-:-:S03]  /*00a0*/  MOV R5, UR7 ;  /* 0x0000000700057c02 */ /* 0x000fc60008000f00 */
[----:B-----5:R-:W-:Y:S01]  /*00b0*/  IMAD.X R7, RZ, RZ, UR5, P0 ;  /* 0x00000005ff077e24 */ /* 0x020fe200080e06ff */
[----:B-1----:R2:W-:Y:S07]  /*00c0*/  STL [R1], R8 ;  /* 0x0000000801007387 */ /* 0x0025ee0000100800 */
[----:B------:R-:W-:-:S07]  /*00d0*/  LEPC R20, `(.L_x_0) ;  /* 0x000000001014794e */ /* 0x000fce0000000000 */
[----:B--23--:R-:W-:Y:S05]  /*00e0*/  CALL.ABS.NOINC R2 ;  /* 0x0000000002007343 */ /* 0x00cfea0003c00000 */
.L_x_0:
[----:B------:R-:W-:Y:S05]  /*00f0*/  EXIT ;  /* 0x000000000000794d */ /* 0x000fea0003800000 */
.L_x_1:
[----:B------:R-:W-:-:S00]  /*0100*/  BRA `(.L_x_1) ;  /* 0xfffffffc00fc7947 */ /* 0x000fc0000383ffff */
[----:B------:R-:W-:-:S00]  /*0110*/  NOP ;  /* 0x0000000000007918 */ /* 0x000fc00000000000 */
        /* <DEDUP_REMOVED lines=14> */
.L_x_2:


//--------------------- .nv.global.init           --------------------------
	.section	.nv.global.init,"aw",@progbits
.nv.global.init:
	.type		$str,@object
	.size		$str,(.L_0 - $str)
$str:
        /*0000*/ 	.byte	0x48, 0x69, 0x20, 0x66, 0x72, 0x6f, 0x6d, 0x20, 0x43, 0x55, 0x44, 0x41, 0x3a, 0x20, 0x25, 0x75
        /*0010*/ 	.byte	0x0a, 0x00
.L_0:


//--------------------- .nv.shared.reserved.0     --------------------------
	.section	.nv.shared.reserved.0,"aw",@nobits
	.weak		__nv_reservedSMEM_offset_0_alias
	.size		__nv_reservedSMEM_offset_0_alias, 0, 64
	.other		__nv_reservedSMEM_offset_0_alias,@"STO_CUDA_RESERVED_SHARED STV_DEFAULT"
__nv_reservedSMEM_offset_0_alias:
	.zero		0
	.zero		64


//--------------------- .nv.constant0._Z16helloWorldKernelv --------------------------
	.section	.nv.constant0._Z16helloWorldKernelv,"a",@progbits
	.sectionflags	@""
	.align	4
.nv.constant0._Z16helloWorldKernelv:
	.zero		896


//--------------------- SYMBOLS --------------------------

	.type		.nv.reservedSmem.offset0,@object
	.size		.nv.reservedSmem.offset0,0x4
	.type		vprintf,@function
